//
// Generated by NVIDIA NVVM Compiler
//
// Compiler Build ID: CL-36424714
// Cuda compilation tools, release 13.0, V13.0.88
// Based on NVVM 20.0.0
//

.version 9.0
.target sm_100
.address_size 64

	// .globl	_Z8consumerPN4cuda3__46atomicIiLNS_3std3__412thread_scopeE0EEEPiS7_S7_

.visible .entry _Z8consumerPN4cuda3__46atomicIiLNS_3std3__412thread_scopeE0EEEPiS7_S7_(
	.param .u64 .ptr .align 1 _Z8consumerPN4cuda3__46atomicIiLNS_3std3__412thread_scopeE0EEEPiS7_S7__param_0,
	.param .u64 .ptr .align 1 _Z8consumerPN4cuda3__46atomicIiLNS_3std3__412thread_scopeE0EEEPiS7_S7__param_1,
	.param .u64 .ptr .align 1 _Z8consumerPN4cuda3__46atomicIiLNS_3std3__412thread_scopeE0EEEPiS7_S7__param_2,
	.param .u64 .ptr .align 1 _Z8consumerPN4cuda3__46atomicIiLNS_3std3__412thread_scopeE0EEEPiS7_S7__param_3
)
{
	.reg .b32 	%r<3>;
	.reg .b64 	%rd<8>;

	ld.param.u64 	%rd1, [_Z8consumerPN4cuda3__46atomicIiLNS_3std3__412thread_scopeE0EEEPiS7_S7__param_0];
	ld.param.u64 	%rd2, [_Z8consumerPN4cuda3__46atomicIiLNS_3std3__412thread_scopeE0EEEPiS7_S7__param_1];
	ld.param.u64 	%rd3, [_Z8consumerPN4cuda3__46atomicIiLNS_3std3__412thread_scopeE0EEEPiS7_S7__param_2];
	ld.param.u64 	%rd4, [_Z8consumerPN4cuda3__46atomicIiLNS_3std3__412thread_scopeE0EEEPiS7_S7__param_3];
	// begin inline asm
	ld.acquire.sys.b32 %r1,[%rd1];
	// end inline asm
	cvta.to.global.u64 	%rd5, %rd4;
	cvta.to.global.u64 	%rd6, %rd2;
	cvta.to.global.u64 	%rd7, %rd3;
	st.global.u32 	[%rd5], %r1;
	ld.global.u32 	%r2, [%rd6];
	st.global.u32 	[%rd7], %r2;
	ret;

}


// ===== COMPILED SASS (sm_100) =====

	.target	sm_100

	.elftype	@"ET_EXEC"


//--------------------- .note.nv.tkinfo           --------------------------
	.section	.note.nv.tkinfo,"",@"SHT_NOTE"
	.sectionflags	@"SHF_NOTE_NV_TKINFO"
	.tkinfo
        /*0018*/ 	.word	0x00000002
        /*0030*/ 	.string	""
        /*0030*/ 	.string	"ptxas"
        /*0030*/ 	.string	"Cuda compilation tools, release 13.0, V13.0.88"
        /*0030*/ 	.string	"Build cuda_13.0.r13.0/compiler.36424714_0"
        /*0030*/ 	.string	"-arch sm_100 -m 64 "



//--------------------- .note.nv.cuinfo           --------------------------
	.section	.note.nv.cuinfo,"",@"SHT_NOTE"
	.sectionflags	@"SHF_NOTE_NV_CUINFO"
        /*0018*/ 	.short	0x0002
        /*001a*/ 	.short	0x0064
        /*001c*/ 	.short	0x0082
	.zero		2


//--------------------- .nv.info                  --------------------------
	.section	.nv.info,"",@"SHT_CUDA_INFO"
	.align	4


	//----- nvinfo : EIATTR_REGCOUNT
	.align		4
        /*0000*/ 	.byte	0x04, 0x2f
        /*0002*/ 	.short	(.L_1 - .L_0)
	.align		4
.L_0:
        /*0004*/ 	.word	index@(_Z8consumerPN4cuda3__46atomicIiLNS_3std3__412thread_scopeE0EEEPiS7_S7_)
        /*0008*/ 	.word	0x0000000c


	//----- nvinfo : EIATTR_FRAME_SIZE
	.align		4
.L_1:
        /*000c*/ 	.byte	0x04, 0x11
        /*000e*/ 	.short	(.L_3 - .L_2)
	.align		4
.L_2:
        /*0010*/ 	.word	index@(_Z8consumerPN4cuda3__46atomicIiLNS_3std3__412thread_scopeE0EEEPiS7_S7_)
        /*0014*/ 	.word	0x00000000


	//----- nvinfo : EIATTR_MIN_STACK_SIZE
	.align		4
.L_3:
        /*0018*/ 	.byte	0x04, 0x12
        /*001a*/ 	.short	(.L_5 - .L_4)
	.align		4
.L_4:
        /*001c*/ 	.word	index@(_Z8consumerPN4cuda3__46atomicIiLNS_3std3__412thread_scopeE0EEEPiS7_S7_)
        /*0020*/ 	.word	0x00000000
.L_5:


//--------------------- .nv.compat                --------------------------
	.section	.nv.compat,"",@"SHT_CUDA_COMPAT_INFO"
	.align	4
        /*0000*/ 	.byte	0x02, 0x09, 0x00, 0x00, 0x02, 0x02, 0x01, 0x00, 0x02, 0x05, 0x05, 0x00, 0x03, 0x07, 0x01, 0x01
        /*0010*/ 	.byte	0x02, 0x03, 0x00, 0x00, 0x02, 0x06, 0x01, 0x00, 0x04, 0x0b, 0x08, 0x00, 0x09, 0x00, 0x00, 0x00
        /*0020*/ 	.byte	0x00, 0x00, 0x00, 0x00


//--------------------- .nv.info._Z8consumerPN4cuda3__46atomicIiLNS_3std3__412thread_scopeE0EEEPiS7_S7_ --------------------------
	.section	.nv.info._Z8consumerPN4cuda3__46atomicIiLNS_3std3__412thread_scopeE0EEEPiS7_S7_,"",@"SHT_CUDA_INFO"
	.sectionflags	@""
	.align	4


	//----- nvinfo : EIATTR_CUDA_API_VERSION
	.align		4
        /*0000*/ 	.byte	0x04, 0x37
        /*0002*/ 	.short	(.L_7 - .L_6)
.L_6:
        /*0004*/ 	.word	0x00000082


	//----- nvinfo : EIATTR_KPARAM_INFO
	.align		4
.L_7:
        /*0008*/ 	.byte	0x04, 0x17
        /*000a*/ 	.short	(.L_9 - .L_8)
.L_8:
        /*000c*/ 	.word	0x00000000
        /*0010*/ 	.short	0x0003
        /*0012*/ 	.short	0x0018
        /*0014*/ 	.byte	0x00, 0xf5, 0x21, 0x00


	//----- nvinfo : EIATTR_KPARAM_INFO
	.align		4
.L_9:
        /*0018*/ 	.byte	0x04, 0x17
        /*001a*/ 	.short	(.L_11 - .L_10)
.L_10:
        /*001c*/ 	.word	0x00000000
        /*0020*/ 	.short	0x0002
        /*0022*/ 	.short	0x0010
        /*0024*/ 	.byte	0x00, 0xf5, 0x21, 0x00


	//----- nvinfo : EIATTR_KPARAM_INFO
	.align		4
.L_11:
        /*0028*/ 	.byte	0x04, 0x17
        /*002a*/ 	.short	(.L_13 - .L_12)
.L_12:
        /*002c*/ 	.word	0x00000000
        /*0030*/ 	.short	0x0001
        /*0032*/ 	.short	0x0008
        /*0034*/ 	.byte	0x00, 0xf5, 0x21, 0x00


	//----- nvinfo : EIATTR_KPARAM_INFO
	.align		4
.L_13:
        /*0038*/ 	.byte	0x04, 0x17
        /*003a*/ 	.short	(.L_15 - .L_14)
.L_14:
        /*003c*/ 	.word	0x00000000
        /*0040*/ 	.short	0x0000
        /*0042*/ 	.short	0x0000
        /*0044*/ 	.byte	0x00, 0xf5, 0x21, 0x00


	//----- nvinfo : EIATTR_SPARSE_MMA_MASK
	.align		4
.L_15:
        /*0048*/ 	.byte	0x03, 0x50
        /*004a*/ 	.short	0x0000


	//----- nvinfo : EIATTR_MAXREG_COUNT
	.align		4
        /*004c*/ 	.byte	0x03, 0x1b
        /*004e*/ 	.short	0x00ff


	//----- nvinfo : EIATTR_MERCURY_ISA_VERSION
	.align		4
        /*0050*/ 	.byte	0x03, 0x5f
        /*0052*/ 	.short	0x0101


	//----- nvinfo : EIATTR_VRC_CTA_INIT_COUNT
	.align		4
        /*0054*/ 	.byte	0x02, 0x4a
	.zero		1
	.zero		1


	//----- nvinfo : EIATTR_EXIT_INSTR_OFFSETS
	.align		4
        /*0058*/ 	.byte	0x04, 0x1c
        /*005a*/ 	.short	(.L_17 - .L_16)


	//   ....[0]....
.L_16:
        /*005c*/ 	.word	0x000000b0


	//----- nvinfo : EIATTR_CBANK_PARAM_SIZE
	.align		4
.L_17:
        /*0060*/ 	.byte	0x03, 0x19
        /*0062*/ 	.short	0x0020


	//----- nvinfo : EIATTR_PARAM_CBANK
	.align		4
        /*0064*/ 	.byte	0x04, 0x0a
        /*0066*/ 	.short	(.L_19 - .L_18)
	.align		4
.L_18:
        /*0068*/ 	.word	index@(.nv.constant0._Z8consumerPN4cuda3__46atomicIiLNS_3std3__412thread_scopeE0EEEPiS7_S7_)
        /*006c*/ 	.short	0x0380
        /*006e*/ 	.short	0x0020


	//----- nvinfo : EIATTR_SW_WAR
	.align		4
.L_19:
        /*0070*/ 	.byte	0x04, 0x36
        /*0072*/ 	.short	(.L_21 - .L_20)
.L_20:
        /*0074*/ 	.word	0x00000008
.L_21:


//--------------------- .nv.callgraph             --------------------------
	.section	.nv.callgraph,"",@"SHT_CUDA_CALLGRAPH"
	.align	4
	.sectionentsize	8
	.align		4
        /*0000*/ 	.word	0x00000000
	.align		4
        /*0004*/ 	.word	0xffffffff
	.align		4
        /*0008*/ 	.word	0x00000000
	.align		4
        /*000c*/ 	.word	0xfffffffe
	.align		4
        /*0010*/ 	.word	0x00000000
	.align		4
        /*0014*/ 	.word	0xfffffffd
	.align		4
        /*0018*/ 	.word	0x00000000
	.align		4
        /*001c*/ 	.word	0xfffffffc


//--------------------- .text._Z8consumerPN4cuda3__46atomicIiLNS_3std3__412thread_scopeE0EEEPiS7_S7_ --------------------------
	.section	.text._Z8consumerPN4cuda3__46atomicIiLNS_3std3__412thread_scopeE0EEEPiS7_S7_,"ax",@progbits
	.align	128
        .global         _Z8consumerPN4cuda3__46atomicIiLNS_3std3__412thread_scopeE0EEEPiS7_S7_
        .type           _Z8consumerPN4cuda3__46atomicIiLNS_3std3__412thread_scopeE0EEEPiS7_S7_,@function
        .size           _Z8consumerPN4cuda3__46atomicIiLNS_3std3__412thread_scopeE0EEEPiS7_S7_,(.L_x_1 - _Z8consumerPN4cuda3__46atomicIiLNS_3std3__412thread_scopeE0EEEPiS7_S7_)
        .other          _Z8consumerPN4cuda3__46atomicIiLNS_3std3__412thread_scopeE0EEEPiS7_S7_,@"STO_CUDA_ENTRY STV_DEFAULT"
_Z8consumerPN4cuda3__46atomicIiLNS_3std3__412thread_scopeE0EEEPiS7_S7_:
.text._Z8consumerPN4cuda3__46atomicIiLNS_3std3__412thread_scopeE0EEEPiS7_S7_:
[----:B------:R-:W-:Y:S08]  /*0000*/  LDC R1, c[0x0][0x37c] ;  /* 0x0000df00ff017b82 */ /* 0x000ff00000000800 */
[----:B------:R-:W0:Y:S01]  /*0010*/  LDC.64 R2, c[0x0][0x380] ;  /* 0x0000e000ff027b82 */ /* 0x000e220000000a00 */
[----:B------:R-:W0:Y:S02]  /*0020*/  LDCU.64 UR4, c[0x0][0x358] ;  /* 0x00006b00ff0477ac */ /* 0x000e240008000a00 */
[----:B0-----:R-:W2:Y:S04]  /*0030*/  LD.E.STRONG.SYS R3, desc[UR4][R2.64] ;  /* 0x0000000402037980 */ /* 0x001ea8000c115900 */
[----:B--2---:R-:W-:Y:S01]  /*0040*/  CCTL.IVALL ;  /* 0x00000000ff00798f */ /* 0x004fe20002000000 */
[----:B------:R-:W0:Y:S08]  /*0050*/  LDC.64 R4, c[0x0][0x398] ;  /* 0x0000e600ff047b82 */ /* 0x000e300000000a00 */
[----:B------:R-:W1:Y:S08]  /*0060*/  LDC.64 R6, c[0x0][0x388] ;  /* 0x0000e200ff067b82 */ /* 0x000e700000000a00 */
[----:B------:R-:W2:Y:S01]  /*0070*/  LDC.64 R8, c[0x0][0x390] ;  /* 0x0000e400ff087b82 */ /* 0x000ea20000000a00 */
[----:B0-----:R-:W-:Y:S04]  /*0080*/  STG.E desc[UR4][R4.64], R3 ;  /* 0x0000000304007986 */ /* 0x001fe8000c101904 */
[----:B-1----:R-:W2:Y:S04]  /*0090*/  LDG.E R7, desc[UR4][R6.64] ;  /* 0x0000000406077981 */ /* 0x002ea8000c1e1900 */
[----:B--2---:R-:W-:Y:S01]  /*00a0*/  STG.E desc[UR4][R8.64], R7 ;  /* 0x0000000708007986 */ /* 0x004fe2000c101904 */
[----:B------:R-:W-:Y:S05]  /*00b0*/  EXIT ;  /* 0x000000000000794d */ /* 0x000fea0003800000 */
.L_x_0:
[----:B------:R-:W-:-:S00]  /*00c0*/  BRA `(.L_x_0) ;  /* 0xfffffffc00fc7947 */ /* 0x000fc0000383ffff */
[----:B------:R-:W-:-:S00]  /*00d0*/  NOP ;  /* 0x0000000000007918 */ /* 0x000fc00000000000 */
        /* <DEDUP_REMOVED lines=10> */
.L_x_1:


//--------------------- .nv.shared.reserved.0     --------------------------
	.section	.nv.shared.reserved.0,"aw",@nobits
	.weak		__nv_reservedSMEM_offset_0_alias
	.size		__nv_reservedSMEM_offset_0_alias, 0, 64
	.other		__nv_reservedSMEM_offset_0_alias,@"STO_CUDA_RESERVED_SHARED STV_DEFAULT"
__nv_reservedSMEM_offset_0_alias:
	.zero		0
	.zero		64


//--------------------- .nv.constant0._Z8consumerPN4cuda3__46atomicIiLNS_3std3__412thread_scopeE0EEEPiS7_S7_ --------------------------
	.section	.nv.constant0._Z8consumerPN4cuda3__46atomicIiLNS_3std3__412thread_scopeE0EEEPiS7_S7_,"a",@progbits
	.sectionflags	@""
	.align	4
.nv.constant0._Z8consumerPN4cuda3__46atomicIiLNS_3std3__412thread_scopeE0EEEPiS7_S7_:
	.zero		928


//--------------------- SYMBOLS --------------------------

	.type		.nv.reservedSmem.offset0,@object
	.size		.nv.reservedSmem.offset0,0x4
